//
// Generated by NVIDIA NVVM Compiler
//
// Compiler Build ID: CL-36424714
// Cuda compilation tools, release 13.0, V13.0.88
// Based on NVVM 20.0.0
//

.version 9.0
.target sm_100
.address_size 64

	// .globl	_Z8mykernelv
.extern .func  (.param .b32 func_retval0) vprintf
(
	.param .b64 vprintf_param_0,
	.param .b64 vprintf_param_1
)
;
.global .align 1 .b8 $str[18] = {104, 111, 108, 97, 32, 100, 101, 115, 100, 101, 32, 107, 101, 114, 110, 101, 108};

.visible .entry _Z8mykernelv()
{
	.reg .b32 	%r<3>;
	.reg .b64 	%rd<3>;

	mov.u64 	%rd1, $str;
	cvta.global.u64 	%rd2, %rd1;
	{ // callseq 0, 0
	.param .b64 param0;
	st.param.b64 	[param0], %rd2;
	.param .b64 param1;
	st.param.b64 	[param1], 0;
	.param .b32 retval0;
	call.uni (retval0), 
	vprintf, 
	(
	param0, 
	param1
	);
	ld.param.b32 	%r1, [retval0];
	} // callseq 0
	ret;

}


// ===== COMPILED SASS (sm_100) =====

	.target	sm_100

	.elftype	@"ET_EXEC"


//--------------------- .note.nv.tkinfo           --------------------------
	.section	.note.nv.tkinfo,"",@"SHT_NOTE"
	.sectionflags	@"SHF_NOTE_NV_TKINFO"
	.tkinfo
        /*0018*/ 	.word	0x00000002
        /*0030*/ 	.string	""
        /*0030*/ 	.string	"ptxas"
        /*0030*/ 	.string	"Cuda compilation tools, release 13.0, V13.0.88"
        /*0030*/ 	.string	"Build cuda_13.0.r13.0/compiler.36424714_0"
        /*0030*/ 	.string	"-arch sm_100 -m 64 "



//--------------------- .note.nv.cuinfo           --------------------------
	.section	.note.nv.cuinfo,"",@"SHT_NOTE"
	.sectionflags	@"SHF_NOTE_NV_CUINFO"
        /*0018*/ 	.short	0x0002
        /*001a*/ 	.short	0x0064
        /*001c*/ 	.short	0x0082
	.zero		2


//--------------------- .nv.info                  --------------------------
	.section	.nv.info,"",@"SHT_CUDA_INFO"
	.align	4


	//----- nvinfo : EIATTR_REGCOUNT
	.align		4
        /*0000*/ 	.byte	0x04, 0x2f
        /*0002*/ 	.short	(.L_2 - .L_1)
	.align		4
.L_1:
        /*0004*/ 	.word	index@(_Z8mykernelv)
        /*0008*/ 	.word	0x00000018


	//----- nvinfo : EIATTR_FRAME_SIZE
	.align		4
.L_2:
        /*000c*/ 	.byte	0x04, 0x11
        /*000e*/ 	.short	(.L_4 - .L_3)
	.align		4
.L_3:
        /*0010*/ 	.word	index@(_Z8mykernelv)
        /*0014*/ 	.word	0x00000000


	//----- nvinfo : EIATTR_MIN_STACK_SIZE
	.align		4
.L_4:
        /*0018*/ 	.byte	0x04, 0x12
        /*001a*/ 	.short	(.L_6 - .L_5)
	.align		4
.L_5:
        /*001c*/ 	.word	index@(_Z8mykernelv)
        /*0020*/ 	.word	0x00000000
.L_6:


//--------------------- .nv.compat                --------------------------
	.section	.nv.compat,"",@"SHT_CUDA_COMPAT_INFO"
	.align	4
        /*0000*/ 	.byte	0x02, 0x09, 0x00, 0x00, 0x02, 0x02, 0x01, 0x00, 0x02, 0x05, 0x05, 0x00, 0x03, 0x07, 0x01, 0x01
        /*0010*/ 	.byte	0x02, 0x03, 0x00, 0x00, 0x02, 0x06, 0x01, 0x00, 0x04, 0x0b, 0x08, 0x00, 0x09, 0x00, 0x00, 0x00
        /*0020*/ 	.byte	0x00, 0x00, 0x00, 0x00


//--------------------- .nv.info._Z8mykernelv     --------------------------
	.section	.nv.info._Z8mykernelv,"",@"SHT_CUDA_INFO"
	.sectionflags	@""
	.align	4


	//----- nvinfo : EIATTR_CUDA_API_VERSION
	.align		4
        /*0000*/ 	.byte	0x04, 0x37
        /*0002*/ 	.short	(.L_8 - .L_7)
.L_7:
        /*0004*/ 	.word	0x00000082


	//----- nvinfo : EIATTR_SPARSE_MMA_MASK
	.align		4
.L_8:
        /*0008*/ 	.byte	0x03, 0x50
        /*000a*/ 	.short	0x0000


	//----- nvinfo : EIATTR_MAXREG_COUNT
	.align		4
        /*000c*/ 	.byte	0x03, 0x1b
        /*000e*/ 	.short	0x00ff


	//----- nvinfo : EIATTR_EXTERNS
	.align		4
        /*0010*/ 	.byte	0x04, 0x0f
        /*0012*/ 	.short	(.L_10 - .L_9)


	//   ....[0]....
	.align		4
.L_9:
        /*0014*/ 	.word	index@(vprintf)


	//----- nvinfo : EIATTR_MERCURY_ISA_VERSION
	.align		4
.L_10:
        /*0018*/ 	.byte	0x03, 0x5f
        /*001a*/ 	.short	0x0101


	//----- nvinfo : EIATTR_VRC_CTA_INIT_COUNT
	.align		4
        /*001c*/ 	.byte	0x02, 0x4a
	.zero		1
	.zero		1


	//----- nvinfo : EIATTR_SYSCALL_OFFSETS
	.align		4
        /*0020*/ 	.byte	0x04, 0x46
        /*0022*/ 	.short	(.L_12 - .L_11)


	//   ....[0]....
.L_11:
        /*0024*/ 	.word	0x00000080


	//----- nvinfo : EIATTR_EXIT_INSTR_OFFSETS
	.align		4
.L_12:
        /*0028*/ 	.byte	0x04, 0x1c
        /*002a*/ 	.short	(.L_14 - .L_13)


	//   ....[0]....
.L_13:
        /*002c*/ 	.word	0x00000090


	//----- nvinfo : EIATTR_SW_WAR
	.align		4
.L_14:
        /*0030*/ 	.byte	0x04, 0x36
        /*0032*/ 	.short	(.L_16 - .L_15)
.L_15:
        /*0034*/ 	.word	0x00000008
.L_16:


//--------------------- .nv.callgraph             --------------------------
	.section	.nv.callgraph,"",@"SHT_CUDA_CALLGRAPH"
	.align	4
	.sectionentsize	8
	.align		4
        /*0000*/ 	.word	0x00000000
	.align		4
        /*0004*/ 	.word	0xffffffff
	.align		4
        /*0008*/ 	.word	index@(_Z8mykernelv)
	.align		4
        /*000c*/ 	.word	index@(vprintf)
	.align		4
        /*0010*/ 	.word	0x00000000
	.align		4
        /*0014*/ 	.word	0xfffffffe
	.align		4
        /*0018*/ 	.word	0x00000000
	.align		4
        /*001c*/ 	.word	0xfffffffd
	.align		4
        /*0020*/ 	.word	0x00000000
	.align		4
        /*0024*/ 	.word	0xfffffffc


//--------------------- .nv.constant4             --------------------------
	.section	.nv.constant4,"a",@progbits
	.align	8
	.align		8
.nv.constant4:
        /*0000*/ 	.dword	vprintf
	.align		8
        /*0008*/ 	.dword	$str


//--------------------- .text._Z8mykernelv        --------------------------
	.section	.text._Z8mykernelv,"ax",@progbits
	.align	128
        .global         _Z8mykernelv
        .type           _Z8mykernelv,@function
        .size           _Z8mykernelv,(.L_x_2 - _Z8mykernelv)
        .other          _Z8mykernelv,@"STO_CUDA_ENTRY STV_DEFAULT"
_Z8mykernelv:
.text._Z8mykernelv:
[----:B------:R-:W0:Y:S01]  /*0000*/  LDC R1, c[0x0][0x37c] ;  /* 0x0000df00ff017b82 */ /* 0x000e220000000800 */
[----:B------:R-:W-:Y:S01]  /*0010*/  MOV R0, 0x0 ;  /* 0x0000000000007802 */ /* 0x000fe20000000f00 */
[----:B------:R-:W1:Y:S01]  /*0020*/  LDCU.64 UR4, c[0x4][0x8] ;  /* 0x01000100ff0477ac */ /* 0x000e620008000a00 */
[----:B------:R-:W-:-:S05]  /*0030*/  CS2R R6, SRZ ;  /* 0x0000000000067805 */ /* 0x000fca000001ff00 */
[----:B------:R2:W3:Y:S01]  /*0040*/  LDC.64 R2, c[0x4][R0] ;  /* 0x0100000000027b82 */ /* 0x0004e20000000a00 */
[----:B-1----:R-:W-:Y:S02]  /*0050*/  IMAD.U32 R4, RZ, RZ, UR4 ;  /* 0x00000004ff047e24 */ /* 0x002fe4000f8e00ff */
[----:B--2---:R-:W-:-:S07]  /*0060*/  IMAD.U32 R5, RZ, RZ, UR5 ;  /* 0x00000005ff057e24 */ /* 0x004fce000f8e00ff */
[----:B------:R-:W-:-:S07]  /*0070*/  LEPC R20, `(.L_x_0) ;  /* 0x000000001014794e */ /* 0x000fce0000000000 */
[----:B0--3--:R-:W-:Y:S05]  /*0080*/  CALL.ABS.NOINC R2 ;  /* 0x0000000002007343 */ /* 0x009fea0003c00000 */
.L_x_0:
[----:B------:R-:W-:Y:S05]  /*0090*/  EXIT ;  /* 0x000000000000794d */ /* 0x000fea0003800000 */
.L_x_1:
[----:B------:R-:W-:-:S00]  /*00a0*/  BRA `(.L_x_1) ;  /* 0xfffffffc00fc7947 */ /* 0x000fc0000383ffff */
[----:B------:R-:W-:-:S00]  /*00b0*/  NOP ;  /* 0x0000000000007918 */ /* 0x000fc00000000000 */
        /* <DEDUP_REMOVED lines=12> */
.L_x_2:


//--------------------- .nv.global.init           --------------------------
	.section	.nv.global.init,"aw",@progbits
.nv.global.init:
	.type		$str,@object
	.size		$str,(.L_0 - $str)
$str:
        /*0000*/ 	.byte	0x68, 0x6f, 0x6c, 0x61, 0x20, 0x64, 0x65, 0x73, 0x64, 0x65, 0x20, 0x6b, 0x65, 0x72, 0x6e, 0x65
        /*0010*/ 	.byte	0x6c, 0x00
.L_0:


//--------------------- .nv.shared.reserved.0     --------------------------
	.section	.nv.shared.reserved.0,"aw",@nobits
	.weak		__nv_reservedSMEM_offset_0_alias
	.size		__nv_reservedSMEM_offset_0_alias, 0, 64
	.other		__nv_reservedSMEM_offset_0_alias,@"STO_CUDA_RESERVED_SHARED STV_DEFAULT"
__nv_reservedSMEM_offset_0_alias:
	.zero		0
	.zero		64


//--------------------- .nv.constant0._Z8mykernelv --------------------------
	.section	.nv.constant0._Z8mykernelv,"a",@progbits
	.sectionflags	@""
	.align	4
.nv.constant0._Z8mykernelv:
	.zero		896


//--------------------- SYMBOLS --------------------------

	.type		.nv.reservedSmem.offset0,@object
	.size		.nv.reservedSmem.offset0,0x4
	.type		vprintf,@function
